//
// Generated by NVIDIA NVVM Compiler
//
// Compiler Build ID: CL-36424714
// Cuda compilation tools, release 13.0, V13.0.88
// Based on NVVM 20.0.0
//

.version 9.0
.target sm_100
.address_size 64

	// .globl	main_kernel0
// _ZZ12main_kernel0E8A_shared has been demoted

.visible .entry main_kernel0(
	.param .u64 .ptr .align 1 main_kernel0_param_0,
	.param .u64 .ptr .align 1 main_kernel0_param_1
)
.maxnreg 1
{
	.reg .pred 	%p<3>;
	.reg .b32 	%r<24>;
	.reg .b32 	%f<8>;
	.reg .b64 	%rd<15>;
	// demoted variable
	.shared .align 4 .b8 _ZZ12main_kernel0E8A_shared[520];
	mov.u32 	%r1, %tid.x;
	setp.gt.u32 	%p1, %r1, 129;
	@%p1 bra 	$L__BB0_2;
	ld.param.u64 	%rd12, [main_kernel0_param_0];
	cvta.to.global.u64 	%rd3, %rd12;
	mov.u32 	%r2, %ctaid.x;
	shl.b32 	%r3, %r2, 7;
	mov.u32 	%r4, %tid.x;
	add.s32 	%r5, %r3, %r4;
	mul.wide.u32 	%rd4, %r5, 4;
	add.s64 	%rd5, %rd3, %rd4;
	ld.global.nc.f32 	%f1, [%rd5];
	shl.b32 	%r6, %r4, 2;
	mov.u32 	%r7, _ZZ12main_kernel0E8A_shared;
	add.s32 	%r8, %r7, %r6;
	st.shared.f32 	[%r8], %f1;
$L__BB0_2:
	mov.u32 	%r9, %tid.x;
	setp.gt.u32 	%p2, %r9, 1;
	@%p2 bra 	$L__BB0_4;
	ld.param.u64 	%rd13, [main_kernel0_param_0];
	cvta.to.global.u64 	%rd6, %rd13;
	mov.u32 	%r10, %ctaid.x;
	shl.b32 	%r11, %r10, 7;
	mov.u32 	%r12, %tid.x;
	add.s32 	%r13, %r11, %r12;
	mul.wide.u32 	%rd7, %r13, 4;
	add.s64 	%rd8, %rd6, %rd7;
	ld.global.nc.f32 	%f2, [%rd8+512];
	shl.b32 	%r14, %r12, 2;
	mov.u32 	%r15, _ZZ12main_kernel0E8A_shared;
	add.s32 	%r16, %r15, %r14;
	st.shared.f32 	[%r16+512], %f2;
$L__BB0_4:
	ld.param.u64 	%rd14, [main_kernel0_param_1];
	mov.u32 	%r17, %ctaid.x;
	shl.b32 	%r18, %r17, 7;
	mov.u32 	%r19, %tid.x;
	add.s32 	%r20, %r18, %r19;
	cvta.to.global.u64 	%rd9, %rd14;
	bar.sync 	0;
	shl.b32 	%r21, %r19, 2;
	mov.u32 	%r22, _ZZ12main_kernel0E8A_shared;
	add.s32 	%r23, %r22, %r21;
	ld.shared.f32 	%f3, [%r23];
	ld.shared.f32 	%f4, [%r23+4];
	add.f32 	%f5, %f3, %f4;
	ld.shared.f32 	%f6, [%r23+8];
	add.f32 	%f7, %f5, %f6;
	mul.wide.u32 	%rd10, %r20, 4;
	add.s64 	%rd11, %rd9, %rd10;
	st.global.f32 	[%rd11], %f7;
	ret;

}


// ===== COMPILED SASS (sm_100) =====

	.target	sm_100

	.elftype	@"ET_EXEC"


//--------------------- .note.nv.tkinfo           --------------------------
	.section	.note.nv.tkinfo,"",@"SHT_NOTE"
	.sectionflags	@"SHF_NOTE_NV_TKINFO"
	.tkinfo
        /*0018*/ 	.word	0x00000002
        /*0030*/ 	.string	""
        /*0030*/ 	.string	"ptxas"
        /*0030*/ 	.string	"Cuda compilation tools, release 13.0, V13.0.88"
        /*0030*/ 	.string	"Build cuda_13.0.r13.0/compiler.36424714_0"
        /*0030*/ 	.string	"-arch sm_100 -m 64 "



//--------------------- .note.nv.cuinfo           --------------------------
	.section	.note.nv.cuinfo,"",@"SHT_NOTE"
	.sectionflags	@"SHF_NOTE_NV_CUINFO"
        /*0018*/ 	.short	0x0002
        /*001a*/ 	.short	0x0064
        /*001c*/ 	.short	0x0082
	.zero		2


//--------------------- .nv.info                  --------------------------
	.section	.nv.info,"",@"SHT_CUDA_INFO"
	.align	4


	//----- nvinfo : EIATTR_REGCOUNT
	.align		4
        /*0000*/ 	.byte	0x04, 0x2f
        /*0002*/ 	.short	(.L_1 - .L_0)
	.align		4
.L_0:
        /*0004*/ 	.word	index@(main_kernel0)
        /*0008*/ 	.word	0x0000000d


	//----- nvinfo : EIATTR_FRAME_SIZE
	.align		4
.L_1:
        /*000c*/ 	.byte	0x04, 0x11
        /*000e*/ 	.short	(.L_3 - .L_2)
	.align		4
.L_2:
        /*0010*/ 	.word	index@(main_kernel0)
        /*0014*/ 	.word	0x00000000


	//----- nvinfo : EIATTR_MIN_STACK_SIZE
	.align		4
.L_3:
        /*0018*/ 	.byte	0x04, 0x12
        /*001a*/ 	.short	(.L_5 - .L_4)
	.align		4
.L_4:
        /*001c*/ 	.word	index@(main_kernel0)
        /*0020*/ 	.word	0x00000000
.L_5:


//--------------------- .nv.compat                --------------------------
	.section	.nv.compat,"",@"SHT_CUDA_COMPAT_INFO"
	.align	4
        /*0000*/ 	.byte	0x02, 0x09, 0x00, 0x00, 0x02, 0x02, 0x01, 0x00, 0x02, 0x05, 0x05, 0x00, 0x03, 0x07, 0x01, 0x01
        /*0010*/ 	.byte	0x02, 0x03, 0x00, 0x00, 0x02, 0x06, 0x01, 0x00, 0x04, 0x0b, 0x08, 0x00, 0x09, 0x00, 0x00, 0x00
        /*0020*/ 	.byte	0x00, 0x00, 0x00, 0x00


//--------------------- .nv.info.main_kernel0     --------------------------
	.section	.nv.info.main_kernel0,"",@"SHT_CUDA_INFO"
	.sectionflags	@""
	.align	4


	//----- nvinfo : EIATTR_CUDA_API_VERSION
	.align		4
        /*0000*/ 	.byte	0x04, 0x37
        /*0002*/ 	.short	(.L_7 - .L_6)
.L_6:
        /*0004*/ 	.word	0x00000082


	//----- nvinfo : EIATTR_KPARAM_INFO
	.align		4
.L_7:
        /*0008*/ 	.byte	0x04, 0x17
        /*000a*/ 	.short	(.L_9 - .L_8)
.L_8:
        /*000c*/ 	.word	0x00000000
        /*0010*/ 	.short	0x0001
        /*0012*/ 	.short	0x0008
        /*0014*/ 	.byte	0x00, 0xf5, 0x21, 0x00


	//----- nvinfo : EIATTR_KPARAM_INFO
	.align		4
.L_9:
        /*0018*/ 	.byte	0x04, 0x17
        /*001a*/ 	.short	(.L_11 - .L_10)
.L_10:
        /*001c*/ 	.word	0x00000000
        /*0020*/ 	.short	0x0000
        /*0022*/ 	.short	0x0000
        /*0024*/ 	.byte	0x00, 0xf5, 0x21, 0x00


	//----- nvinfo : EIATTR_SPARSE_MMA_MASK
	.align		4
.L_11:
        /*0028*/ 	.byte	0x03, 0x50
        /*002a*/ 	.short	0x0000


	//----- nvinfo : EIATTR_MAXREG_COUNT
	.align		4
        /*002c*/ 	.byte	0x03, 0x1b
        /*002e*/ 	.short	0x0018


	//----- nvinfo : EIATTR_NUM_BARRIERS
	.align		4
        /*0030*/ 	.byte	0x02, 0x4c
        /*0032*/ 	.byte	0x01
	.zero		1


	//----- nvinfo : EIATTR_MERCURY_ISA_VERSION
	.align		4
        /*0034*/ 	.byte	0x03, 0x5f
        /*0036*/ 	.short	0x0101


	//----- nvinfo : EIATTR_VRC_CTA_INIT_COUNT
	.align		4
        /*0038*/ 	.byte	0x02, 0x4a
	.zero		1
	.zero		1


	//----- nvinfo : EIATTR_EXIT_INSTR_OFFSETS
	.align		4
        /*003c*/ 	.byte	0x04, 0x1c
        /*003e*/ 	.short	(.L_13 - .L_12)


	//   ....[0]....
.L_12:
        /*0040*/ 	.word	0x00000200


	//----- nvinfo : EIATTR_CBANK_PARAM_SIZE
	.align		4
.L_13:
        /*0044*/ 	.byte	0x03, 0x19
        /*0046*/ 	.short	0x0010


	//----- nvinfo : EIATTR_PARAM_CBANK
	.align		4
        /*0048*/ 	.byte	0x04, 0x0a
        /*004a*/ 	.short	(.L_15 - .L_14)
	.align		4
.L_14:
        /*004c*/ 	.word	index@(.nv.constant0.main_kernel0)
        /*0050*/ 	.short	0x0380
        /*0052*/ 	.short	0x0010


	//----- nvinfo : EIATTR_SW_WAR
	.align		4
.L_15:
        /*0054*/ 	.byte	0x04, 0x36
        /*0056*/ 	.short	(.L_17 - .L_16)
.L_16:
        /*0058*/ 	.word	0x00000008
.L_17:


//--------------------- .nv.callgraph             --------------------------
	.section	.nv.callgraph,"",@"SHT_CUDA_CALLGRAPH"
	.align	4
	.sectionentsize	8
	.align		4
        /*0000*/ 	.word	0x00000000
	.align		4
        /*0004*/ 	.word	0xffffffff
	.align		4
        /*0008*/ 	.word	0x00000000
	.align		4
        /*000c*/ 	.word	0xfffffffe
	.align		4
        /*0010*/ 	.word	0x00000000
	.align		4
        /*0014*/ 	.word	0xfffffffd
	.align		4
        /*0018*/ 	.word	0x00000000
	.align		4
        /*001c*/ 	.word	0xfffffffc


//--------------------- .text.main_kernel0        --------------------------
	.section	.text.main_kernel0,"ax",@progbits
	.align	128
        .global         main_kernel0
        .type           main_kernel0,@function
        .size           main_kernel0,(.L_x_1 - main_kernel0)
        .other          main_kernel0,@"STO_CUDA_ENTRY STV_DEFAULT"
main_kernel0:
.text.main_kernel0:
[----:B------:R-:W-:Y:S01]  /*0000*/  LDC R1, c[0x0][0x37c] ;  /* 0x0000df00ff017b82 */ /* 0x000fe20000000800 */
[----:B------:R-:W0:Y:S01]  /*0010*/  S2R R8, SR_TID.X ;  /* 0x0000000000087919 */ /* 0x000e220000002100 */
[----:B------:R-:W1:Y:S01]  /*0020*/  LDCU.64 UR6, c[0x0][0x358] ;  /* 0x00006b00ff0677ac */ /* 0x000e620008000a00 */
[----:B------:R-:W2:Y:S01]  /*0030*/  S2R R7, SR_CTAID.X ;  /* 0x0000000000077919 */ /* 0x000ea20000002500 */
[C---:B0-----:R-:W-:Y:S02]  /*0040*/  ISETP.GT.U32.AND P0, PT, R8.reuse, 0x81, PT ;  /* 0x000000810800780c */ /* 0x041fe40003f04070 */
[----:B------:R-:W-:Y:S02]  /*0050*/  ISETP.GT.U32.AND P1, PT, R8, 0x1, PT ;  /* 0x000000010800780c */ /* 0x000fe40003f24070 */
[----:B--2---:R-:W-:-:S09]  /*0060*/  LEA R0, R7, R8, 0x7 ;  /* 0x0000000807007211 */ /* 0x004fd200078e38ff */
[----:B------:R-:W0:Y:S08]  /*0070*/  @!P0 LDC.64 R2, c[0x0][0x380] ;  /* 0x0000e000ff028b82 */ /* 0x000e300000000a00 */
[----:B------:R-:W2:Y:S01]  /*0080*/  @!P1 LDC.64 R4, c[0x0][0x380] ;  /* 0x0000e000ff049b82 */ /* 0x000ea20000000a00 */
[----:B0-----:R-:W-:-:S05]  /*0090*/  @!P0 IMAD.WIDE.U32 R2, R0, 0x4, R2 ;  /* 0x0000000400028825 */ /* 0x001fca00078e0002 */
[----:B-1----:R0:W3:Y:S01]  /*00a0*/  @!P0 LDG.E.CONSTANT R6, desc[UR6][R2.64] ;  /* 0x0000000602068981 */ /* 0x0020e2000c1e9900 */
[----:B--2---:R-:W-:-:S06]  /*00b0*/  @!P1 IMAD.WIDE.U32 R4, R0, 0x4, R4 ;  /* 0x0000000400049825 */ /* 0x004fcc00078e0004 */
[----:B------:R-:W2:Y:S01]  /*00c0*/  @!P1 LDG.E.CONSTANT R4, desc[UR6][R4.64+0x200] ;  /* 0x0002000604049981 */ /* 0x000ea2000c1e9900 */
[----:B------:R-:W1:Y:S01]  /*00d0*/  @!P1 S2R R10, SR_CgaCtaId ;  /* 0x00000000000a9919 */ /* 0x000e620000008800 */
[----:B------:R-:W4:Y:S01]  /*00e0*/  S2UR UR5, SR_CgaCtaId ;  /* 0x00000000000579c3 */ /* 0x000f220000008800 */
[----:B------:R-:W-:Y:S01]  /*00f0*/  UMOV UR4, 0x400 ;  /* 0x0000040000047882 */ /* 0x000fe20000000000 */
[----:B------:R-:W-:-:S06]  /*0100*/  @!P1 MOV R7, 0x400 ;  /* 0x0000040000079802 */ /* 0x000fcc0000000f00 */
[----:B0-----:R-:W0:Y:S01]  /*0110*/  LDC.64 R2, c[0x0][0x388] ;  /* 0x0000e200ff027b82 */ /* 0x001e220000000a00 */
[----:B----4-:R-:W-:Y:S01]  /*0120*/  ULEA UR4, UR5, UR4, 0x18 ;  /* 0x0000000405047291 */ /* 0x010fe2000f8ec0ff */
[----:B-1----:R-:W-:-:S05]  /*0130*/  @!P1 LEA R9, R10, R7, 0x18 ;  /* 0x000000070a099211 */ /* 0x002fca00078ec0ff */
[C---:B------:R-:W-:Y:S02]  /*0140*/  LEA R7, R8.reuse, UR4, 0x2 ;  /* 0x0000000408077c11 */ /* 0x040fe4000f8e10ff */
[----:B------:R-:W-:Y:S01]  /*0150*/  @!P1 LEA R9, R8, R9, 0x2 ;  /* 0x0000000908099211 */ /* 0x000fe200078e10ff */
[----:B0-----:R-:W-:Y:S02]  /*0160*/  IMAD.WIDE.U32 R2, R0, 0x4, R2 ;  /* 0x0000000400027825 */ /* 0x001fe400078e0002 */
[----:B---3--:R-:W-:Y:S04]  /*0170*/  @!P0 STS [R7], R6 ;  /* 0x0000000607008388 */ /* 0x008fe80000000800 */
[----:B--2---:R-:W-:Y:S01]  /*0180*/  @!P1 STS [R9+0x200], R4 ;  /* 0x0002000409009388 */ /* 0x004fe20000000800 */
[----:B------:R-:W-:Y:S06]  /*0190*/  BAR.SYNC.DEFER_BLOCKING 0x0 ;  /* 0x0000000000007b1d */ /* 0x000fec0000010000 */
[----:B------:R-:W-:Y:S04]  /*01a0*/  LDS R5, [R7] ;  /* 0x0000000007057984 */ /* 0x000fe80000000800 */
[----:B------:R-:W0:Y:S04]  /*01b0*/  LDS R8, [R7+0x4] ;  /* 0x0000040007087984 */ /* 0x000e280000000800 */
[----:B------:R-:W1:Y:S01]  /*01c0*/  LDS R10, [R7+0x8] ;  /* 0x00000800070a7984 */ /* 0x000e620000000800 */
[----:B0-----:R-:W-:-:S04]  /*01d0*/  FADD R5, R5, R8 ;  /* 0x0000000805057221 */ /* 0x001fc80000000000 */
[----:B-1----:R-:W-:-:S05]  /*01e0*/  FADD R5, R5, R10 ;  /* 0x0000000a05057221 */ /* 0x002fca0000000000 */
[----:B------:R-:W-:Y:S01]  /*01f0*/  STG.E desc[UR6][R2.64], R5 ;  /* 0x0000000502007986 */ /* 0x000fe2000c101906 */
[----:B------:R-:W-:Y:S05]  /*0200*/  EXIT ;  /* 0x000000000000794d */ /* 0x000fea0003800000 */
.L_x_0:
[----:B------:R-:W-:-:S00]  /*0210*/  BRA `(.L_x_0) ;  /* 0xfffffffc00fc7947 */ /* 0x000fc0000383ffff */
[----:B------:R-:W-:-:S00]  /*0220*/  NOP ;  /* 0x0000000000007918 */ /* 0x000fc00000000000 */
        /* <DEDUP_REMOVED lines=13> */
.L_x_1:


//--------------------- .nv.shared.main_kernel0   --------------------------
	.section	.nv.shared.main_kernel0,"aw",@nobits
	.sectionflags	@""
	.align	4
.nv.shared.main_kernel0:
	.zero		1544


//--------------------- .nv.shared.reserved.0     --------------------------
	.section	.nv.shared.reserved.0,"aw",@nobits
	.weak		__nv_reservedSMEM_offset_0_alias
	.size		__nv_reservedSMEM_offset_0_alias, 0, 64
	.other		__nv_reservedSMEM_offset_0_alias,@"STO_CUDA_RESERVED_SHARED STV_DEFAULT"
__nv_reservedSMEM_offset_0_alias:
	.zero		0
	.zero		64


//--------------------- .nv.constant0.main_kernel0 --------------------------
	.section	.nv.constant0.main_kernel0,"a",@progbits
	.sectionflags	@""
	.align	4
.nv.constant0.main_kernel0:
	.zero		912


//--------------------- SYMBOLS --------------------------

	.type		.nv.reservedSmem.offset0,@object
	.size		.nv.reservedSmem.offset0,0x4
	.type		.nv.reservedSmem.cap,@object
	.size		.nv.reservedSmem.cap,0x4
